	.headerflags	@"EF_CUDA_TEXMODE_UNIFIED EF_CUDA_64BIT_ADDRESS EF_CUDA_ACCELERATORS EF_CUDA_SM90 EF_CUDA_VIRTUAL_SM(EF_CUDA_SM90)"
	.elftype	@"ET_EXEC"


//--------------------- .nv.info                  --------------------------
	.section	.nv.info,"",@"SHT_CUDA_INFO"
	.align	4


	//----- nvinfo : EIATTR_REGCOUNT
	.align		4
        /*0000*/ 	.byte	0x04, 0x2f
        /*0002*/ 	.short	(.L_1 - .L_0)
	.align		4
.L_0:
        /*0004*/ 	.word	index@(triton_poi_fused_convolution_relu_4)
        /*0008*/ 	.word	0x0000000c


	//----- nvinfo : EIATTR_MIN_STACK_SIZE
	.align		4
.L_1:
        /*000c*/ 	.byte	0x04, 0x12
        /*000e*/ 	.short	(.L_3 - .L_2)
	.align		4
.L_2:
        /*0010*/ 	.word	index@(triton_poi_fused_convolution_relu_4)
        /*0014*/ 	.word	0x00000000


	//----- nvinfo : EIATTR_FRAME_SIZE
	.align		4
.L_3:
        /*0018*/ 	.byte	0x04, 0x11
        /*001a*/ 	.short	(.L_5 - .L_4)
	.align		4
.L_4:
        /*001c*/ 	.word	index@(triton_poi_fused_convolution_relu_4)
        /*0020*/ 	.word	0x00000000


	//----- nvinfo : EIATTR_MIN_STACK_SIZE
	.align		4
.L_5:
        /*0024*/ 	.byte	0x04, 0x12
        /*0026*/ 	.short	(.L_7 - .L_6)
	.align		4
.L_6:
        /*0028*/ 	.word	index@(triton_poi_fused_convolution_relu_4)
        /*002c*/ 	.word	0x00000000
.L_7:


//--------------------- .nv.info.triton_poi_fused_convolution_relu_4 --------------------------
	.section	.nv.info.triton_poi_fused_convolution_relu_4,"",@"SHT_CUDA_INFO"
	.sectionflags	@""
	.align	4


	//----- nvinfo : EIATTR_CUDA_API_VERSION
	.align		4
        /*0000*/ 	.byte	0x04, 0x37
        /*0002*/ 	.short	(.L_9 - .L_8)
.L_8:
        /*0004*/ 	.word	0x0000007c


	//----- nvinfo : EIATTR_KPARAM_INFO
	.align		4
.L_9:
        /*0008*/ 	.byte	0x04, 0x17
        /*000a*/ 	.short	(.L_11 - .L_10)
.L_10:
        /*000c*/ 	.word	0x00000000
        /*0010*/ 	.short	0x0002
        /*0012*/ 	.short	0x0010
        /*0014*/ 	.byte	0x00, 0xf0, 0x11, 0x00


	//----- nvinfo : EIATTR_KPARAM_INFO
	.align		4
.L_11:
        /*0018*/ 	.byte	0x04, 0x17
        /*001a*/ 	.short	(.L_13 - .L_12)
.L_12:
        /*001c*/ 	.word	0x00000000
        /*0020*/ 	.short	0x0001
        /*0022*/ 	.short	0x0008
        /*0024*/ 	.byte	0x00, 0xf4, 0x21, 0x00


	//----- nvinfo : EIATTR_KPARAM_INFO
	.align		4
.L_13:
        /*0028*/ 	.byte	0x04, 0x17
        /*002a*/ 	.short	(.L_15 - .L_14)
.L_14:
        /*002c*/ 	.word	0x00000000
        /*0030*/ 	.short	0x0000
        /*0032*/ 	.short	0x0000
        /*0034*/ 	.byte	0x00, 0xf4, 0x21, 0x00


	//----- nvinfo : EIATTR_SPARSE_MMA_MASK
	.align		4
.L_15:
        /*0038*/ 	.byte	0x03, 0x50
        /*003a*/ 	.short	0x0000


	//----- nvinfo : EIATTR_MAXREG_COUNT
	.align		4
        /*003c*/ 	.byte	0x03, 0x1b
        /*003e*/ 	.short	0x00ff


	//----- nvinfo : EIATTR_EXIT_INSTR_OFFSETS
	.align		4
        /*0040*/ 	.byte	0x04, 0x1c
        /*0042*/ 	.short	(.L_17 - .L_16)


	//   ....[0]....
.L_16:
        /*0044*/ 	.word	0x00000210


	//----- nvinfo : EIATTR_REQNTID
	.align		4
.L_17:
        /*0048*/ 	.byte	0x04, 0x10
        /*004a*/ 	.short	(.L_19 - .L_18)
.L_18:
        /*004c*/ 	.word	0x00000100
        /*0050*/ 	.word	0x00000001
        /*0054*/ 	.word	0x00000001


	//----- nvinfo : EIATTR_CBANK_PARAM_SIZE
	.align		4
.L_19:
        /*0058*/ 	.byte	0x03, 0x19
        /*005a*/ 	.short	0x0014


	//----- nvinfo : EIATTR_PARAM_CBANK
	.align		4
        /*005c*/ 	.byte	0x04, 0x0a
        /*005e*/ 	.short	(.L_21 - .L_20)
	.align		4
.L_20:
        /*0060*/ 	.word	index@(.nv.constant0.triton_poi_fused_convolution_relu_4)
        /*0064*/ 	.short	0x0210
        /*0066*/ 	.short	0x0014


	//----- nvinfo : EIATTR_SW_WAR
	.align		4
.L_21:
        /*0068*/ 	.byte	0x04, 0x36
        /*006a*/ 	.short	(.L_23 - .L_22)
.L_22:
        /*006c*/ 	.word	0x00000008
.L_23:


//--------------------- .nv.callgraph             --------------------------
	.section	.nv.callgraph,"",@"SHT_CUDA_CALLGRAPH"
	.align	4
	.sectionentsize	8
	.align		4
        /*0000*/ 	.word	0x00000000
	.align		4
        /*0004*/ 	.word	0xffffffff
	.align		4
        /*0008*/ 	.word	0x00000000
	.align		4
        /*000c*/ 	.word	0xfffffffe
	.align		4
        /*0010*/ 	.word	0x00000000
	.align		4
        /*0014*/ 	.word	0xfffffffd
	.align		4
        /*0018*/ 	.word	0x00000000
	.align		4
        /*001c*/ 	.word	0xfffffffc


//--------------------- .text.triton_poi_fused_convolution_relu_4 --------------------------
	.section	.text.triton_poi_fused_convolution_relu_4,"ax",@progbits
	.align	128
        .global         triton_poi_fused_convolution_relu_4
        .type           triton_poi_fused_convolution_relu_4,@function
        .size           triton_poi_fused_convolution_relu_4,(.L_x_1 - triton_poi_fused_convolution_relu_4)
        .other          triton_poi_fused_convolution_relu_4,@"STO_CUDA_ENTRY STV_DEFAULT"
triton_poi_fused_convolution_relu_4:
.text.triton_poi_fused_convolution_relu_4:
[----:B------:R-:W-:Y:S01]  /*0000*/  LDC R1, c[0x0][0x28] ;  /* 0x00000a00ff017b82 */ /* 0x000fe20000000800 */
[----:B------:R-:W1:Y:S01]  /*0010*/  S2R R0, SR_TID.X ;  /* 0x0000000000007919 */ /* 0x000e620000002100 */
[----:B------:R-:W-:-:S06]  /*0020*/  IMAD.MOV.U32 R2, RZ, RZ, RZ ;  /* 0x000000ffff027224 */ /* 0x000fcc00078e00ff */
[----:B------:R-:W2:Y:S01]  /*0030*/  LDC.64 R6, c[0x0][0x218] ;  /* 0x00008600ff067b82 */ /* 0x000ea20000000a00 */
[----:B------:R-:W-:Y:S01]  /*0040*/  ULDC.64 UR4, c[0x0][0x208] ;  /* 0x0000820000047ab9 */ /* 0x000fe20000000a00 */
[----:B------:R-:W3:Y:S01]  /*0050*/  S2R R3, SR_CTAID.X ;  /* 0x0000000000037919 */ /* 0x000ee20000002500 */
[----:B-1----:R-:W-:-:S05]  /*0060*/  IMAD.SHL.U32 R0, R0, 0x2, RZ ;  /* 0x0000000200007824 */ /* 0x002fca00078e00ff */
[----:B------:R-:W-:-:S05]  /*0070*/  LOP3.LUT R0, R0, 0x1fe, RZ, 0xc0, !PT ;  /* 0x000001fe00007812 */ /* 0x000fca00078ec0ff */
[----:B---3--:R-:W-:-:S04]  /*0080*/  IMAD R3, R3, 0x200, R0 ;  /* 0x0000020003037824 */ /* 0x008fc800078e0200 */
[----:B------:R-:W-:-:S05]  /*0090*/  IMAD.HI R0, R3, -0x64a7c8c7, R2 ;  /* 0x9b58373903007827 */ /* 0x000fca00078e0202 */
[----:B------:R-:W-:-:S04]  /*00a0*/  SHF.R.U32.HI R5, RZ, 0x1f, R0 ;  /* 0x0000001fff057819 */ /* 0x000fc80000011600 */
[----:B------:R-:W-:-:S04]  /*00b0*/  LEA.HI.SX32 R0, R0, R5, 0xf ;  /* 0x0000000500007211 */ /* 0x000fc800078f7aff */
[----:B------:R-:W-:-:S04]  /*00c0*/  PRMT R2, R0, 0x9910, RZ ;  /* 0x0000991000027816 */ /* 0x000fc800000000ff */
[----:B------:R-:W-:-:S04]  /*00d0*/  SHF.R.S32.HI R2, RZ, 0xf, R2 ;  /* 0x0000000fff027819 */ /* 0x000fc80000011402 */
[----:B------:R-:W-:-:S04]  /*00e0*/  LOP3.LUT R5, R2, 0xffff, RZ, 0xc0, !PT ;  /* 0x0000ffff02057812 */ /* 0x000fc800078ec0ff */
[----:B------:R-:W-:Y:S02]  /*00f0*/  LEA.HI R2, R5, R0, RZ, 0x15 ;  /* 0x0000000005027211 */ /* 0x000fe400078fa8ff */
[----:B------:R-:W1:Y:S02]  /*0100*/  LDC.64 R4, c[0x0][0x210] ;  /* 0x00008400ff047b82 */ /* 0x000e640000000a00 */
[----:B------:R-:W-:-:S05]  /*0110*/  LOP3.LUT R2, R2, 0xffe0, RZ, 0xc0, !PT ;  /* 0x0000ffe002027812 */ /* 0x000fca00078ec0ff */
[----:B------:R-:W-:-:S05]  /*0120*/  IMAD.MOV R2, RZ, RZ, -R2 ;  /* 0x000000ffff027224 */ /* 0x000fca00078e0a02 */
[----:B------:R-:W-:-:S05]  /*0130*/  PRMT R9, R2, 0x7710, RZ ;  /* 0x0000771002097816 */ /* 0x000fca00000000ff */
[----:B------:R-:W-:-:S05]  /*0140*/  IMAD.IADD R0, R0, 0x1, R9 ;  /* 0x0000000100007824 */ /* 0x000fca00078e0209 */
[----:B------:R-:W-:Y:S01]  /*0150*/  PRMT R9, R0, 0x9910, RZ ;  /* 0x0000991000097816 */ /* 0x000fe200000000ff */
[----:B-1----:R-:W-:-:S04]  /*0160*/  IMAD.WIDE R2, R3, 0x4, R4 ;  /* 0x0000000403027825 */ /* 0x002fc800078e0204 */
[----:B--2---:R-:W-:Y:S02]  /*0170*/  IMAD.WIDE R4, R9, 0x4, R6 ;  /* 0x0000000409047825 */ /* 0x004fe400078e0206 */
[----:B------:R-:W2:Y:S04]  /*0180*/  LDG.E.64 R6, desc[UR4][R2.64] ;  /* 0x0000000402067981 */ /* 0x000ea8000c1e1b00 */
[----:B------:R-:W2:Y:S02]  /*0190*/  LDG.E.EL R4, desc[UR4][R4.64] ;  /* 0x0000000404047981 */ /* 0x000ea4000c2e1900 */
[CC--:B--2---:R-:W-:Y:S01]  /*01a0*/  FSETP.GEU.AND P0, PT, R6.reuse, -R4.reuse, PT ;  /* 0x800000040600720b */ /* 0x0c4fe20003f0e000 */
[--C-:B------:R-:W-:Y:S01]  /*01b0*/  FADD R6, R6, R4.reuse ;  /* 0x0000000406067221 */ /* 0x100fe20000000000 */
[C---:B------:R-:W-:Y:S01]  /*01c0*/  FADD R0, R7.reuse, R4 ;  /* 0x0000000407007221 */ /* 0x040fe20000000000 */
[----:B------:R-:W-:-:S03]  /*01d0*/  FSETP.GEU.AND P1, PT, R7, -R4, PT ;  /* 0x800000040700720b */ /* 0x000fc60003f2e000 */
[----:B------:R-:W-:Y:S02]  /*01e0*/  FSEL R6, R6, RZ, P0 ;  /* 0x000000ff06067208 */ /* 0x000fe40000000000 */
[----:B------:R-:W-:-:S05]  /*01f0*/  FSEL R7, R0, RZ, P1 ;  /* 0x000000ff00077208 */ /* 0x000fca0000800000 */
[----:B------:R-:W-:Y:S01]  /*0200*/  STG.E.64 desc[UR4][R2.64], R6 ;  /* 0x0000000602007986 */ /* 0x000fe2000c101b04 */
[----:B------:R-:W-:Y:S05]  /*0210*/  EXIT ;  /* 0x000000000000794d */ /* 0x000fea0003800000 */
.L_x_0:
[----:B------:R-:W-:-:S00]  /*0220*/  BRA `(.L_x_0) ;  /* 0xfffffffc00fc7947 */ /* 0x000fc0000383ffff */
[----:B------:R-:W-:-:S00]  /*0230*/  NOP ;  /* 0x0000000000007918 */ /* 0x000fc00000000000 */
        /* <DEDUP_REMOVED lines=12> */
.L_x_1:


//--------------------- .nv.constant0.triton_poi_fused_convolution_relu_4 --------------------------
	.section	.nv.constant0.triton_poi_fused_convolution_relu_4,"a",@progbits
	.sectionflags	@""
	.align	4
.nv.constant0.triton_poi_fused_convolution_relu_4:
	.zero		548
